//
// Generated by NVIDIA NVVM Compiler
//
// Compiler Build ID: CL-36424714
// Cuda compilation tools, release 13.0, V13.0.88
// Based on NVVM 20.0.0
//

.version 9.0
.target sm_100
.address_size 64

	// .globl	_Z3gpuv
.extern .func  (.param .b32 func_retval0) vprintf
(
	.param .b64 vprintf_param_0,
	.param .b64 vprintf_param_1
)
;
.global .align 1 .b8 $str[11] = {104, 101, 108, 108, 111, 32, 103, 112, 117, 33};

.visible .entry _Z3gpuv()
{
	.reg .b32 	%r<3>;
	.reg .b64 	%rd<3>;

	mov.u64 	%rd1, $str;
	cvta.global.u64 	%rd2, %rd1;
	{ // callseq 0, 0
	.param .b64 param0;
	st.param.b64 	[param0], %rd2;
	.param .b64 param1;
	st.param.b64 	[param1], 0;
	.param .b32 retval0;
	call.uni (retval0), 
	vprintf, 
	(
	param0, 
	param1
	);
	ld.param.b32 	%r1, [retval0];
	} // callseq 0
	ret;

}


// ===== COMPILED SASS (sm_100) =====

	.target	sm_100

	.elftype	@"ET_EXEC"


//--------------------- .note.nv.tkinfo           --------------------------
	.section	.note.nv.tkinfo,"",@"SHT_NOTE"
	.sectionflags	@"SHF_NOTE_NV_TKINFO"
	.tkinfo
        /*0018*/ 	.word	0x00000002
        /*0030*/ 	.string	""
        /*0030*/ 	.string	"ptxas"
        /*0030*/ 	.string	"Cuda compilation tools, release 13.0, V13.0.88"
        /*0030*/ 	.string	"Build cuda_13.0.r13.0/compiler.36424714_0"
        /*0030*/ 	.string	"-arch sm_100 -m 64 "



//--------------------- .note.nv.cuinfo           --------------------------
	.section	.note.nv.cuinfo,"",@"SHT_NOTE"
	.sectionflags	@"SHF_NOTE_NV_CUINFO"
        /*0018*/ 	.short	0x0002
        /*001a*/ 	.short	0x0064
        /*001c*/ 	.short	0x0082
	.zero		2


//--------------------- .nv.info                  --------------------------
	.section	.nv.info,"",@"SHT_CUDA_INFO"
	.align	4


	//----- nvinfo : EIATTR_REGCOUNT
	.align		4
        /*0000*/ 	.byte	0x04, 0x2f
        /*0002*/ 	.short	(.L_2 - .L_1)
	.align		4
.L_1:
        /*0004*/ 	.word	index@(_Z3gpuv)
        /*0008*/ 	.word	0x00000018


	//----- nvinfo : EIATTR_FRAME_SIZE
	.align		4
.L_2:
        /*000c*/ 	.byte	0x04, 0x11
        /*000e*/ 	.short	(.L_4 - .L_3)
	.align		4
.L_3:
        /*0010*/ 	.word	index@(_Z3gpuv)
        /*0014*/ 	.word	0x00000000


	//----- nvinfo : EIATTR_MIN_STACK_SIZE
	.align		4
.L_4:
        /*0018*/ 	.byte	0x04, 0x12
        /*001a*/ 	.short	(.L_6 - .L_5)
	.align		4
.L_5:
        /*001c*/ 	.word	index@(_Z3gpuv)
        /*0020*/ 	.word	0x00000000
.L_6:


//--------------------- .nv.compat                --------------------------
	.section	.nv.compat,"",@"SHT_CUDA_COMPAT_INFO"
	.align	4
        /*0000*/ 	.byte	0x02, 0x09, 0x00, 0x00, 0x02, 0x02, 0x01, 0x00, 0x02, 0x05, 0x05, 0x00, 0x03, 0x07, 0x01, 0x01
        /*0010*/ 	.byte	0x02, 0x03, 0x00, 0x00, 0x02, 0x06, 0x01, 0x00, 0x04, 0x0b, 0x08, 0x00, 0x09, 0x00, 0x00, 0x00
        /*0020*/ 	.byte	0x00, 0x00, 0x00, 0x00


//--------------------- .nv.info._Z3gpuv          --------------------------
	.section	.nv.info._Z3gpuv,"",@"SHT_CUDA_INFO"
	.sectionflags	@""
	.align	4


	//----- nvinfo : EIATTR_CUDA_API_VERSION
	.align		4
        /*0000*/ 	.byte	0x04, 0x37
        /*0002*/ 	.short	(.L_8 - .L_7)
.L_7:
        /*0004*/ 	.word	0x00000082


	//----- nvinfo : EIATTR_SPARSE_MMA_MASK
	.align		4
.L_8:
        /*0008*/ 	.byte	0x03, 0x50
        /*000a*/ 	.short	0x0000


	//----- nvinfo : EIATTR_MAXREG_COUNT
	.align		4
        /*000c*/ 	.byte	0x03, 0x1b
        /*000e*/ 	.short	0x00ff


	//----- nvinfo : EIATTR_EXTERNS
	.align		4
        /*0010*/ 	.byte	0x04, 0x0f
        /*0012*/ 	.short	(.L_10 - .L_9)


	//   ....[0]....
	.align		4
.L_9:
        /*0014*/ 	.word	index@(vprintf)


	//----- nvinfo : EIATTR_MERCURY_ISA_VERSION
	.align		4
.L_10:
        /*0018*/ 	.byte	0x03, 0x5f
        /*001a*/ 	.short	0x0101


	//----- nvinfo : EIATTR_VRC_CTA_INIT_COUNT
	.align		4
        /*001c*/ 	.byte	0x02, 0x4a
	.zero		1
	.zero		1


	//----- nvinfo : EIATTR_SYSCALL_OFFSETS
	.align		4
        /*0020*/ 	.byte	0x04, 0x46
        /*0022*/ 	.short	(.L_12 - .L_11)


	//   ....[0]....
.L_11:
        /*0024*/ 	.word	0x00000080


	//----- nvinfo : EIATTR_EXIT_INSTR_OFFSETS
	.align		4
.L_12:
        /*0028*/ 	.byte	0x04, 0x1c
        /*002a*/ 	.short	(.L_14 - .L_13)


	//   ....[0]....
.L_13:
        /*002c*/ 	.word	0x00000090


	//----- nvinfo : EIATTR_SW_WAR
	.align		4
.L_14:
        /*0030*/ 	.byte	0x04, 0x36
        /*0032*/ 	.short	(.L_16 - .L_15)
.L_15:
        /*0034*/ 	.word	0x00000008
.L_16:


//--------------------- .nv.callgraph             --------------------------
	.section	.nv.callgraph,"",@"SHT_CUDA_CALLGRAPH"
	.align	4
	.sectionentsize	8
	.align		4
        /*0000*/ 	.word	0x00000000
	.align		4
        /*0004*/ 	.word	0xffffffff
	.align		4
        /*0008*/ 	.word	index@(_Z3gpuv)
	.align		4
        /*000c*/ 	.word	index@(vprintf)
	.align		4
        /*0010*/ 	.word	0x00000000
	.align		4
        /*0014*/ 	.word	0xfffffffe
	.align		4
        /*0018*/ 	.word	0x00000000
	.align		4
        /*001c*/ 	.word	0xfffffffd
	.align		4
        /*0020*/ 	.word	0x00000000
	.align		4
        /*0024*/ 	.word	0xfffffffc


//--------------------- .nv.constant4             --------------------------
	.section	.nv.constant4,"a",@progbits
	.align	8
	.align		8
.nv.constant4:
        /*0000*/ 	.dword	vprintf
	.align		8
        /*0008*/ 	.dword	$str


//--------------------- .text._Z3gpuv             --------------------------
	.section	.text._Z3gpuv,"ax",@progbits
	.align	128
        .global         _Z3gpuv
        .type           _Z3gpuv,@function
        .size           _Z3gpuv,(.L_x_2 - _Z3gpuv)
        .other          _Z3gpuv,@"STO_CUDA_ENTRY STV_DEFAULT"
_Z3gpuv:
.text._Z3gpuv:
[----:B------:R-:W0:Y:S01]  /*0000*/  LDC R1, c[0x0][0x37c] ;  /* 0x0000df00ff017b82 */ /* 0x000e220000000800 */
[----:B------:R-:W-:Y:S01]  /*0010*/  MOV R0, 0x0 ;  /* 0x0000000000007802 */ /* 0x000fe20000000f00 */
[----:B------:R-:W1:Y:S01]  /*0020*/  LDCU.64 UR4, c[0x4][0x8] ;  /* 0x01000100ff0477ac */ /* 0x000e620008000a00 */
[----:B------:R-:W-:-:S05]  /*0030*/  CS2R R6, SRZ ;  /* 0x0000000000067805 */ /* 0x000fca000001ff00 */
[----:B------:R2:W3:Y:S01]  /*0040*/  LDC.64 R2, c[0x4][R0] ;  /* 0x0100000000027b82 */ /* 0x0004e20000000a00 */
[----:B-1----:R-:W-:Y:S02]  /*0050*/  IMAD.U32 R4, RZ, RZ, UR4 ;  /* 0x00000004ff047e24 */ /* 0x002fe4000f8e00ff */
[----:B--2---:R-:W-:-:S07]  /*0060*/  IMAD.U32 R5, RZ, RZ, UR5 ;  /* 0x00000005ff057e24 */ /* 0x004fce000f8e00ff */
[----:B------:R-:W-:-:S07]  /*0070*/  LEPC R20, `(.L_x_0) ;  /* 0x000000001014794e */ /* 0x000fce0000000000 */
[----:B0--3--:R-:W-:Y:S05]  /*0080*/  CALL.ABS.NOINC R2 ;  /* 0x0000000002007343 */ /* 0x009fea0003c00000 */
.L_x_0:
[----:B------:R-:W-:Y:S05]  /*0090*/  EXIT ;  /* 0x000000000000794d */ /* 0x000fea0003800000 */
.L_x_1:
[----:B------:R-:W-:-:S00]  /*00a0*/  BRA `(.L_x_1) ;  /* 0xfffffffc00fc7947 */ /* 0x000fc0000383ffff */
[----:B------:R-:W-:-:S00]  /*00b0*/  NOP ;  /* 0x0000000000007918 */ /* 0x000fc00000000000 */
        /* <DEDUP_REMOVED lines=12> */
.L_x_2:


//--------------------- .nv.global.init           --------------------------
	.section	.nv.global.init,"aw",@progbits
.nv.global.init:
	.type		$str,@object
	.size		$str,(.L_0 - $str)
$str:
        /*0000*/ 	.byte	0x68, 0x65, 0x6c, 0x6c, 0x6f, 0x20, 0x67, 0x70, 0x75, 0x21, 0x00
.L_0:


//--------------------- .nv.shared.reserved.0     --------------------------
	.section	.nv.shared.reserved.0,"aw",@nobits
	.weak		__nv_reservedSMEM_offset_0_alias
	.size		__nv_reservedSMEM_offset_0_alias, 0, 64
	.other		__nv_reservedSMEM_offset_0_alias,@"STO_CUDA_RESERVED_SHARED STV_DEFAULT"
__nv_reservedSMEM_offset_0_alias:
	.zero		0
	.zero		64


//--------------------- .nv.constant0._Z3gpuv     --------------------------
	.section	.nv.constant0._Z3gpuv,"a",@progbits
	.sectionflags	@""
	.align	4
.nv.constant0._Z3gpuv:
	.zero		896


//--------------------- SYMBOLS --------------------------

	.type		.nv.reservedSmem.offset0,@object
	.size		.nv.reservedSmem.offset0,0x4
	.type		vprintf,@function
